//
// Generated by NVIDIA NVVM Compiler
//
// Compiler Build ID: CL-36424714
// Cuda compilation tools, release 13.0, V13.0.88
// Based on NVVM 20.0.0
//

.version 9.0
.target sm_100
.address_size 64

	// .globl	_Z12warmupKernelv
.extern .func  (.param .b32 func_retval0) vprintf
(
	.param .b64 vprintf_param_0,
	.param .b64 vprintf_param_1
)
;
.global .align 1 .b8 $str[19] = {67, 85, 68, 65, 32, 87, 97, 114, 109, 117, 112, 32, 68, 111, 110, 101, 33, 10};

.visible .entry _Z12warmupKernelv()
{
	.reg .pred 	%p<2>;
	.reg .b32 	%r<8>;
	.reg .b64 	%rd<3>;

	mov.u32 	%r1, %ctaid.x;
	mov.u32 	%r2, %ntid.x;
	mul.lo.s32 	%r3, %r1, %r2;
	mov.u32 	%r4, %tid.x;
	neg.s32 	%r5, %r4;
	setp.ne.s32 	%p1, %r3, %r5;
	@%p1 bra 	$L__BB0_2;
	mov.u64 	%rd1, $str;
	cvta.global.u64 	%rd2, %rd1;
	{ // callseq 0, 0
	.param .b64 param0;
	st.param.b64 	[param0], %rd2;
	.param .b64 param1;
	st.param.b64 	[param1], 0;
	.param .b32 retval0;
	call.uni (retval0), 
	vprintf, 
	(
	param0, 
	param1
	);
	ld.param.b32 	%r6, [retval0];
	} // callseq 0
$L__BB0_2:
	ret;

}
	// .globl	_Z21imageConversionKernelPhS_ii
.visible .entry _Z21imageConversionKernelPhS_ii(
	.param .u64 .ptr .align 1 _Z21imageConversionKernelPhS_ii_param_0,
	.param .u64 .ptr .align 1 _Z21imageConversionKernelPhS_ii_param_1,
	.param .u32 _Z21imageConversionKernelPhS_ii_param_2,
	.param .u32 _Z21imageConversionKernelPhS_ii_param_3
)
{
	.reg .pred 	%p<4>;
	.reg .b16 	%rs<4>;
	.reg .b32 	%r<14>;
	.reg .b64 	%rd<9>;
	.reg .b64 	%fd<7>;

	ld.param.u64 	%rd1, [_Z21imageConversionKernelPhS_ii_param_0];
	ld.param.u64 	%rd2, [_Z21imageConversionKernelPhS_ii_param_1];
	ld.param.u32 	%r3, [_Z21imageConversionKernelPhS_ii_param_2];
	ld.param.u32 	%r4, [_Z21imageConversionKernelPhS_ii_param_3];
	mov.u32 	%r5, %ctaid.y;
	mov.u32 	%r6, %ntid.y;
	mov.u32 	%r7, %tid.y;
	mad.lo.s32 	%r1, %r5, %r6, %r7;
	mov.u32 	%r8, %ctaid.x;
	mov.u32 	%r9, %ntid.x;
	mov.u32 	%r10, %tid.x;
	mad.lo.s32 	%r2, %r8, %r9, %r10;
	setp.ge.s32 	%p1, %r1, %r3;
	setp.ge.s32 	%p2, %r2, %r4;
	or.pred  	%p3, %p1, %p2;
	@%p3 bra 	$L__BB1_2;
	cvta.to.global.u64 	%rd3, %rd1;
	cvta.to.global.u64 	%rd4, %rd2;
	mad.lo.s32 	%r11, %r3, %r2, %r1;
	mul.lo.s32 	%r12, %r11, 3;
	cvt.s64.s32 	%rd5, %r12;
	add.s64 	%rd6, %rd3, %rd5;
	ld.global.u8 	%rs1, [%rd6+2];
	ld.global.u8 	%rs2, [%rd6+1];
	ld.global.u8 	%rs3, [%rd6];
	cvt.rn.f64.u16 	%fd1, %rs1;
	cvt.rn.f64.u16 	%fd2, %rs2;
	mul.f64 	%fd3, %fd2, 0d3FE70A3D70A3D70A;
	fma.rn.f64 	%fd4, %fd1, 0d3FCAE147AE147AE1, %fd3;
	cvt.rn.f64.u16 	%fd5, %rs3;
	fma.rn.f64 	%fd6, %fd5, 0d3FB1EB851EB851EC, %fd4;
	cvt.rzi.u32.f64 	%r13, %fd6;
	cvt.s64.s32 	%rd7, %r11;
	add.s64 	%rd8, %rd4, %rd7;
	st.global.u8 	[%rd8], %r13;
$L__BB1_2:
	ret;

}


// ===== COMPILED SASS (sm_100) =====

	.target	sm_100

	.elftype	@"ET_EXEC"


//--------------------- .note.nv.tkinfo           --------------------------
	.section	.note.nv.tkinfo,"",@"SHT_NOTE"
	.sectionflags	@"SHF_NOTE_NV_TKINFO"
	.tkinfo
        /*0018*/ 	.word	0x00000002
        /*0030*/ 	.string	""
        /*0030*/ 	.string	"ptxas"
        /*0030*/ 	.string	"Cuda compilation tools, release 13.0, V13.0.88"
        /*0030*/ 	.string	"Build cuda_13.0.r13.0/compiler.36424714_0"
        /*0030*/ 	.string	"-arch sm_100 -m 64 "



//--------------------- .note.nv.cuinfo           --------------------------
	.section	.note.nv.cuinfo,"",@"SHT_NOTE"
	.sectionflags	@"SHF_NOTE_NV_CUINFO"
        /*0018*/ 	.short	0x0002
        /*001a*/ 	.short	0x0064
        /*001c*/ 	.short	0x0082
	.zero		2


//--------------------- .nv.info                  --------------------------
	.section	.nv.info,"",@"SHT_CUDA_INFO"
	.align	4


	//----- nvinfo : EIATTR_REGCOUNT
	.align		4
        /*0000*/ 	.byte	0x04, 0x2f
        /*0002*/ 	.short	(.L_2 - .L_1)
	.align		4
.L_1:
        /*0004*/ 	.word	index@(_Z12warmupKernelv)
        /*0008*/ 	.word	0x00000018


	//----- nvinfo : EIATTR_FRAME_SIZE
	.align		4
.L_2:
        /*000c*/ 	.byte	0x04, 0x11
        /*000e*/ 	.short	(.L_4 - .L_3)
	.align		4
.L_3:
        /*0010*/ 	.word	index@(_Z12warmupKernelv)
        /*0014*/ 	.word	0x00000000


	//----- nvinfo : EIATTR_REGCOUNT
	.align		4
.L_4:
        /*0018*/ 	.byte	0x04, 0x2f
        /*001a*/ 	.short	(.L_6 - .L_5)
	.align		4
.L_5:
        /*001c*/ 	.word	index@(_Z21imageConversionKernelPhS_ii)
        /*0020*/ 	.word	0x0000000e


	//----- nvinfo : EIATTR_FRAME_SIZE
	.align		4
.L_6:
        /*0024*/ 	.byte	0x04, 0x11
        /*0026*/ 	.short	(.L_8 - .L_7)
	.align		4
.L_7:
        /*0028*/ 	.word	index@(_Z21imageConversionKernelPhS_ii)
        /*002c*/ 	.word	0x00000000


	//----- nvinfo : EIATTR_MIN_STACK_SIZE
	.align		4
.L_8:
        /*0030*/ 	.byte	0x04, 0x12
        /*0032*/ 	.short	(.L_10 - .L_9)
	.align		4
.L_9:
        /*0034*/ 	.word	index@(_Z21imageConversionKernelPhS_ii)
        /*0038*/ 	.word	0x00000000


	//----- nvinfo : EIATTR_MIN_STACK_SIZE
	.align		4
.L_10:
        /*003c*/ 	.byte	0x04, 0x12
        /*003e*/ 	.short	(.L_12 - .L_11)
	.align		4
.L_11:
        /*0040*/ 	.word	index@(_Z12warmupKernelv)
        /*0044*/ 	.word	0x00000000
.L_12:


//--------------------- .nv.compat                --------------------------
	.section	.nv.compat,"",@"SHT_CUDA_COMPAT_INFO"
	.align	4
        /*0000*/ 	.byte	0x02, 0x09, 0x00, 0x00, 0x02, 0x02, 0x01, 0x00, 0x02, 0x05, 0x05, 0x00, 0x03, 0x07, 0x01, 0x01
        /*0010*/ 	.byte	0x02, 0x03, 0x00, 0x00, 0x02, 0x06, 0x01, 0x00, 0x04, 0x0b, 0x08, 0x00, 0x01, 0x00, 0x00, 0x00
        /*0020*/ 	.byte	0x00, 0x00, 0x00, 0x00


//--------------------- .nv.info._Z21imageConversionKernelPhS_ii --------------------------
	.section	.nv.info._Z21imageConversionKernelPhS_ii,"",@"SHT_CUDA_INFO"
	.sectionflags	@""
	.align	4


	//----- nvinfo : EIATTR_CUDA_API_VERSION
	.align		4
        /*0000*/ 	.byte	0x04, 0x37
        /*0002*/ 	.short	(.L_14 - .L_13)
.L_13:
        /*0004*/ 	.word	0x00000082


	//----- nvinfo : EIATTR_KPARAM_INFO
	.align		4
.L_14:
        /*0008*/ 	.byte	0x04, 0x17
        /*000a*/ 	.short	(.L_16 - .L_15)
.L_15:
        /*000c*/ 	.word	0x00000000
        /*0010*/ 	.short	0x0003
        /*0012*/ 	.short	0x0014
        /*0014*/ 	.byte	0x00, 0xf0, 0x11, 0x00


	//----- nvinfo : EIATTR_KPARAM_INFO
	.align		4
.L_16:
        /*0018*/ 	.byte	0x04, 0x17
        /*001a*/ 	.short	(.L_18 - .L_17)
.L_17:
        /*001c*/ 	.word	0x00000000
        /*0020*/ 	.short	0x0002
        /*0022*/ 	.short	0x0010
        /*0024*/ 	.byte	0x00, 0xf0, 0x11, 0x00


	//----- nvinfo : EIATTR_KPARAM_INFO
	.align		4
.L_18:
        /*0028*/ 	.byte	0x04, 0x17
        /*002a*/ 	.short	(.L_20 - .L_19)
.L_19:
        /*002c*/ 	.word	0x00000000
        /*0030*/ 	.short	0x0001
        /*0032*/ 	.short	0x0008
        /*0034*/ 	.byte	0x00, 0xf5, 0x21, 0x00


	//----- nvinfo : EIATTR_KPARAM_INFO
	.align		4
.L_20:
        /*0038*/ 	.byte	0x04, 0x17
        /*003a*/ 	.short	(.L_22 - .L_21)
.L_21:
        /*003c*/ 	.word	0x00000000
        /*0040*/ 	.short	0x0000
        /*0042*/ 	.short	0x0000
        /*0044*/ 	.byte	0x00, 0xf5, 0x21, 0x00


	//----- nvinfo : EIATTR_SPARSE_MMA_MASK
	.align		4
.L_22:
        /*0048*/ 	.byte	0x03, 0x50
        /*004a*/ 	.short	0x0000


	//----- nvinfo : EIATTR_MAXREG_COUNT
	.align		4
        /*004c*/ 	.byte	0x03, 0x1b
        /*004e*/ 	.short	0x00ff


	//----- nvinfo : EIATTR_MERCURY_ISA_VERSION
	.align		4
        /*0050*/ 	.byte	0x03, 0x5f
        /*0052*/ 	.short	0x0101


	//----- nvinfo : EIATTR_VRC_CTA_INIT_COUNT
	.align		4
        /*0054*/ 	.byte	0x02, 0x4a
	.zero		1
	.zero		1


	//----- nvinfo : EIATTR_EXIT_INSTR_OFFSETS
	.align		4
        /*0058*/ 	.byte	0x04, 0x1c
        /*005a*/ 	.short	(.L_24 - .L_23)


	//   ....[0]....
.L_23:
        /*005c*/ 	.word	0x000000c0


	//   ....[1]....
        /*0060*/ 	.word	0x00000260


	//----- nvinfo : EIATTR_CBANK_PARAM_SIZE
	.align		4
.L_24:
        /*0064*/ 	.byte	0x03, 0x19
        /*0066*/ 	.short	0x0018


	//----- nvinfo : EIATTR_PARAM_CBANK
	.align		4
        /*0068*/ 	.byte	0x04, 0x0a
        /*006a*/ 	.short	(.L_26 - .L_25)
	.align		4
.L_25:
        /*006c*/ 	.word	index@(.nv.constant0._Z21imageConversionKernelPhS_ii)
        /*0070*/ 	.short	0x0380
        /*0072*/ 	.short	0x0018


	//----- nvinfo : EIATTR_SW_WAR
	.align		4
.L_26:
        /*0074*/ 	.byte	0x04, 0x36
        /*0076*/ 	.short	(.L_28 - .L_27)
.L_27:
        /*0078*/ 	.word	0x00000008
.L_28:


//--------------------- .nv.info._Z12warmupKernelv --------------------------
	.section	.nv.info._Z12warmupKernelv,"",@"SHT_CUDA_INFO"
	.sectionflags	@""
	.align	4


	//----- nvinfo : EIATTR_CUDA_API_VERSION
	.align		4
        /*0000*/ 	.byte	0x04, 0x37
        /*0002*/ 	.short	(.L_30 - .L_29)
.L_29:
        /*0004*/ 	.word	0x00000082


	//----- nvinfo : EIATTR_SPARSE_MMA_MASK
	.align		4
.L_30:
        /*0008*/ 	.byte	0x03, 0x50
        /*000a*/ 	.short	0x0000


	//----- nvinfo : EIATTR_MAXREG_COUNT
	.align		4
        /*000c*/ 	.byte	0x03, 0x1b
        /*000e*/ 	.short	0x00ff


	//----- nvinfo : EIATTR_EXTERNS
	.align		4
        /*0010*/ 	.byte	0x04, 0x0f
        /*0012*/ 	.short	(.L_32 - .L_31)


	//   ....[0]....
	.align		4
.L_31:
        /*0014*/ 	.word	index@(vprintf)


	//----- nvinfo : EIATTR_MERCURY_ISA_VERSION
	.align		4
.L_32:
        /*0018*/ 	.byte	0x03, 0x5f
        /*001a*/ 	.short	0x0101


	//----- nvinfo : EIATTR_VRC_CTA_INIT_COUNT
	.align		4
        /*001c*/ 	.byte	0x02, 0x4a
	.zero		1
	.zero		1


	//----- nvinfo : EIATTR_SYSCALL_OFFSETS
	.align		4
        /*0020*/ 	.byte	0x04, 0x46
        /*0022*/ 	.short	(.L_34 - .L_33)


	//   ....[0]....
.L_33:
        /*0024*/ 	.word	0x000000f0


	//----- nvinfo : EIATTR_EXIT_INSTR_OFFSETS
	.align		4
.L_34:
        /*0028*/ 	.byte	0x04, 0x1c
        /*002a*/ 	.short	(.L_36 - .L_35)


	//   ....[0]....
.L_35:
        /*002c*/ 	.word	0x00000070


	//   ....[1]....
        /*0030*/ 	.word	0x00000100


	//----- nvinfo : EIATTR_CRS_STACK_SIZE
	.align		4
.L_36:
        /*0034*/ 	.byte	0x04, 0x1e
        /*0036*/ 	.short	(.L_38 - .L_37)
.L_37:
        /*0038*/ 	.word	0x00000000


	//----- nvinfo : EIATTR_SW_WAR
	.align		4
.L_38:
        /*003c*/ 	.byte	0x04, 0x36
        /*003e*/ 	.short	(.L_40 - .L_39)
.L_39:
        /*0040*/ 	.word	0x00000008
.L_40:


//--------------------- .nv.callgraph             --------------------------
	.section	.nv.callgraph,"",@"SHT_CUDA_CALLGRAPH"
	.align	4
	.sectionentsize	8
	.align		4
        /*0000*/ 	.word	0x00000000
	.align		4
        /*0004*/ 	.word	0xffffffff
	.align		4
        /*0008*/ 	.word	index@(_Z12warmupKernelv)
	.align		4
        /*000c*/ 	.word	index@(vprintf)
	.align		4
        /*0010*/ 	.word	0x00000000
	.align		4
        /*0014*/ 	.word	0xfffffffe
	.align		4
        /*0018*/ 	.word	0x00000000
	.align		4
        /*001c*/ 	.word	0xfffffffd
	.align		4
        /*0020*/ 	.word	0x00000000
	.align		4
        /*0024*/ 	.word	0xfffffffc


//--------------------- .nv.constant4             --------------------------
	.section	.nv.constant4,"a",@progbits
	.align	8
	.align		8
.nv.constant4:
        /*0000*/ 	.dword	$str
	.align		8
        /*0008*/ 	.dword	vprintf


//--------------------- .text._Z21imageConversionKernelPhS_ii --------------------------
	.section	.text._Z21imageConversionKernelPhS_ii,"ax",@progbits
	.align	128
        .global         _Z21imageConversionKernelPhS_ii
        .type           _Z21imageConversionKernelPhS_ii,@function
        .size           _Z21imageConversionKernelPhS_ii,(.L_x_3 - _Z21imageConversionKernelPhS_ii)
        .other          _Z21imageConversionKernelPhS_ii,@"STO_CUDA_ENTRY STV_DEFAULT"
_Z21imageConversionKernelPhS_ii:
.text._Z21imageConversionKernelPhS_ii:
[----:B------:R-:W-:Y:S01]  /*0000*/  LDC R1, c[0x0][0x37c] ;  /* 0x0000df00ff017b82 */ /* 0x000fe20000000800 */
[----:B------:R-:W0:Y:S07]  /*0010*/  S2R R2, SR_TID.X ;  /* 0x0000000000027919 */ /* 0x000e2e0000002100 */
[----:B------:R-:W1:Y:S01]  /*0020*/  LDC R0, c[0x0][0x364] ;  /* 0x0000d900ff007b82 */ /* 0x000e620000000800 */
[----:B------:R-:W2:Y:S01]  /*0030*/  LDCU.64 UR6, c[0x0][0x390] ;  /* 0x00007200ff0677ac */ /* 0x000ea20008000a00 */
[----:B------:R-:W1:Y:S06]  /*0040*/  S2R R5, SR_TID.Y ;  /* 0x0000000000057919 */ /* 0x000e6c0000002200 */
[----:B------:R-:W0:Y:S08]  /*0050*/  S2UR UR5, SR_CTAID.X ;  /* 0x00000000000579c3 */ /* 0x000e300000002500 */
[----:B------:R-:W0:Y:S08]  /*0060*/  LDC R3, c[0x0][0x360] ;  /* 0x0000d800ff037b82 */ /* 0x000e300000000800 */
[----:B------:R-:W1:Y:S01]  /*0070*/  S2UR UR4, SR_CTAID.Y ;  /* 0x00000000000479c3 */ /* 0x000e620000002600 */
[----:B0-----:R-:W-:-:S05]  /*0080*/  IMAD R3, R3, UR5, R2 ;  /* 0x0000000503037c24 */ /* 0x001fca000f8e0202 */
[----:B--2---:R-:W-:Y:S01]  /*0090*/  ISETP.GE.AND P0, PT, R3, UR7, PT ;  /* 0x0000000703007c0c */ /* 0x004fe2000bf06270 */
[----:B-1----:R-:W-:-:S05]  /*00a0*/  IMAD R0, R0, UR4, R5 ;  /* 0x0000000400007c24 */ /* 0x002fca000f8e0205 */
[----:B------:R-:W-:-:S13]  /*00b0*/  ISETP.GE.OR P0, PT, R0, UR6, P0 ;  /* 0x0000000600007c0c */ /* 0x000fda0008706670 */
[----:B------:R-:W-:Y:S05]  /*00c0*/  @P0 EXIT ;  /* 0x000000000000094d */ /* 0x000fea0003800000 */
[----:B------:R-:W0:Y:S01]  /*00d0*/  LDCU.128 UR8, c[0x0][0x380] ;  /* 0x00007000ff0877ac */ /* 0x000e220008000c00 */
[----:B------:R-:W-:Y:S01]  /*00e0*/  IMAD R0, R3, UR6, R0 ;  /* 0x0000000603007c24 */ /* 0x000fe2000f8e0200 */
[----:B------:R-:W1:Y:S03]  /*00f0*/  LDCU.64 UR4, c[0x0][0x358] ;  /* 0x00006b00ff0477ac */ /* 0x000e660008000a00 */
[----:B------:R-:W-:-:S05]  /*0100*/  IMAD R3, R0, 0x3, RZ ;  /* 0x0000000300037824 */ /* 0x000fca00078e02ff */
[----:B0-----:R-:W-:-:S04]  /*0110*/  IADD3 R2, P0, PT, R3, UR8, RZ ;  /* 0x0000000803027c10 */ /* 0x001fc8000ff1e0ff */
[----:B------:R-:W-:-:S05]  /*0120*/  LEA.HI.X.SX32 R3, R3, UR9, 0x1, P0 ;  /* 0x0000000903037c11 */ /* 0x000fca00080f0eff */
[----:B-1----:R-:W2:Y:S04]  /*0130*/  LDG.E.U8 R11, desc[UR4][R2.64+0x1] ;  /* 0x00000104020b7981 */ /* 0x002ea8000c1e1100 */
[----:B------:R-:W3:Y:S04]  /*0140*/  LDG.E.U8 R10, desc[UR4][R2.64+0x2] ;  /* 0x00000204020a7981 */ /* 0x000ee8000c1e1100 */
[----:B------:R0:W4:Y:S01]  /*0150*/  LDG.E.U8 R8, desc[UR4][R2.64] ;  /* 0x0000000402087981 */ /* 0x000122000c1e1100 */
[----:B------:R-:W-:Y:S01]  /*0160*/  UMOV UR8, 0x70a3d70a ;  /* 0x70a3d70a00087882 */ /* 0x000fe20000000000 */
[----:B------:R-:W-:Y:S01]  /*0170*/  UMOV UR9, 0x3fe70a3d ;  /* 0x3fe70a3d00097882 */ /* 0x000fe20000000000 */
[----:B0-----:R-:W-:-:S04]  /*0180*/  IADD3 R2, P0, PT, R0, UR10, RZ ;  /* 0x0000000a00027c10 */ /* 0x001fc8000ff1e0ff */
[----:B------:R-:W-:Y:S01]  /*0190*/  LEA.HI.X.SX32 R3, R0, UR11, 0x1, P0 ;  /* 0x0000000b00037c11 */ /* 0x000fe200080f0eff */
[----:B--2---:R-:W0:Y:S08]  /*01a0*/  I2F.F64.U16 R6, R11 ;  /* 0x0000000b00067312 */ /* 0x004e300000101800 */
[----:B---3--:R-:W1:Y:S01]  /*01b0*/  I2F.F64.U16 R4, R10 ;  /* 0x0000000a00047312 */ /* 0x008e620000101800 */
[----:B0-----:R-:W-:-:S07]  /*01c0*/  DMUL R6, R6, UR8 ;  /* 0x0000000806067c28 */ /* 0x001fce0008000000 */
[----:B----4-:R-:W0:Y:S01]  /*01d0*/  I2F.F64.U16 R8, R8 ;  /* 0x0000000800087312 */ /* 0x010e220000101800 */
[----:B------:R-:W-:Y:S01]  /*01e0*/  UMOV UR8, 0xae147ae1 ;  /* 0xae147ae100087882 */ /* 0x000fe20000000000 */
[----:B------:R-:W-:Y:S02]  /*01f0*/  UMOV UR9, 0x3fcae147 ;  /* 0x3fcae14700097882 */ /* 0x000fe40000000000 */
[----:B-1----:R-:W-:Y:S01]  /*0200*/  DFMA R4, R4, UR8, R6 ;  /* 0x0000000804047c2b */ /* 0x002fe20008000006 */
[----:B------:R-:W-:Y:S01]  /*0210*/  UMOV UR8, 0x1eb851ec ;  /* 0x1eb851ec00087882 */ /* 0x000fe20000000000 */
[----:B------:R-:W-:-:S06]  /*0220*/  UMOV UR9, 0x3fb1eb85 ;  /* 0x3fb1eb8500097882 */ /* 0x000fcc0000000000 */
[----:B0-----:R-:W-:-:S10]  /*0230*/  DFMA R4, R8, UR8, R4 ;  /* 0x0000000808047c2b */ /* 0x001fd40008000004 */
[----:B------:R-:W0:Y:S02]  /*0240*/  F2I.U32.F64.TRUNC R5, R4 ;  /* 0x0000000400057311 */ /* 0x000e24000030d000 */
[----:B0-----:R-:W-:Y:S01]  /*0250*/  STG.E.U8 desc[UR4][R2.64], R5 ;  /* 0x0000000502007986 */ /* 0x001fe2000c101104 */
[----:B------:R-:W-:Y:S05]  /*0260*/  EXIT ;  /* 0x000000000000794d */ /* 0x000fea0003800000 */
.L_x_0:
[----:B------:R-:W-:-:S00]  /*0270*/  BRA `(.L_x_0) ;  /* 0xfffffffc00fc7947 */ /* 0x000fc0000383ffff */
[----:B------:R-:W-:-:S00]  /*0280*/  NOP ;  /* 0x0000000000007918 */ /* 0x000fc00000000000 */
[----:B------:R-:W-:-:S00]  /*0290*/  NOP ;  /* 0x0000000000007918 */ /* 0x000fc00000000000 */
[----:B------:R-:W-:-:S00]  /*02a0*/  NOP ;  /* 0x0000000000007918 */ /* 0x000fc00000000000 */
[----:B------:R-:W-:-:S00]  /*02b0*/  NOP ;  /* 0x0000000000007918 */ /* 0x000fc00000000000 */
[----:B------:R-:W-:-:S00]  /*02c0*/  NOP ;  /* 0x0000000000007918 */ /* 0x000fc00000000000 */
[----:B------:R-:W-:-:S00]  /*02d0*/  NOP ;  /* 0x0000000000007918 */ /* 0x000fc00000000000 */
[----:B------:R-:W-:-:S00]  /*02e0*/  NOP ;  /* 0x0000000000007918 */ /* 0x000fc00000000000 */
[----:B------:R-:W-:-:S00]  /*02f0*/  NOP ;  /* 0x0000000000007918 */ /* 0x000fc00000000000 */
.L_x_3:


//--------------------- .text._Z12warmupKernelv   --------------------------
	.section	.text._Z12warmupKernelv,"ax",@progbits
	.align	128
        .global         _Z12warmupKernelv
        .type           _Z12warmupKernelv,@function
        .size           _Z12warmupKernelv,(.L_x_4 - _Z12warmupKernelv)
        .other          _Z12warmupKernelv,@"STO_CUDA_ENTRY STV_DEFAULT"
_Z12warmupKernelv:
.text._Z12warmupKernelv:
[----:B------:R-:W0:Y:S01]  /*0000*/  LDC R1, c[0x0][0x37c] ;  /* 0x0000df00ff017b82 */ /* 0x000e220000000800 */
[----:B------:R-:W1:Y:S07]  /*0010*/  S2R R0, SR_TID.X ;  /* 0x0000000000007919 */ /* 0x000e6e0000002100 */
[----:B------:R-:W2:Y:S01]  /*0020*/  S2UR UR4, SR_CTAID.X ;  /* 0x00000000000479c3 */ /* 0x000ea20000002500 */
[----:B------:R-:W2:Y:S02]  /*0030*/  LDCU UR5, c[0x0][0x360] ;  /* 0x00006c00ff0577ac */ /* 0x000ea40008000800 */
[----:B--2---:R-:W-:Y:S01]  /*0040*/  UIMAD UR4, UR4, UR5, URZ ;  /* 0x00000005040472a4 */ /* 0x004fe2000f8e02ff */
[----:B-1----:R-:W-:-:S05]  /*0050*/  IMAD.MOV R0, RZ, RZ, -R0 ;  /* 0x000000ffff007224 */ /* 0x002fca00078e0a00 */
[----:B------:R-:W-:-:S13]  /*0060*/  ISETP.NE.AND P0, PT, R0, UR4, PT ;  /* 0x0000000400007c0c */ /* 0x000fda000bf05270 */
[----:B0-----:R-:W-:Y:S05]  /*0070*/  @P0 EXIT ;  /* 0x000000000000094d */ /* 0x001fea0003800000 */
[----:B------:R-:W-:Y:S01]  /*0080*/  MOV R0, 0x8 ;  /* 0x0000000800007802 */ /* 0x000fe20000000f00 */
[----:B------:R-:W0:Y:S01]  /*0090*/  LDCU.64 UR4, c[0x4][URZ] ;  /* 0x01000000ff0477ac */ /* 0x000e220008000a00 */
[----:B------:R-:W-:Y:S02]  /*00a0*/  CS2R R6, SRZ ;  /* 0x0000000000067805 */ /* 0x000fe4000001ff00 */
[----:B------:R1:W2:Y:S01]  /*00b0*/  LDC.64 R2, c[0x4][R0] ;  /* 0x0100000000027b82 */ /* 0x0002a20000000a00 */
[----:B0-----:R-:W-:Y:S02]  /*00c0*/  IMAD.U32 R4, RZ, RZ, UR4 ;  /* 0x00000004ff047e24 */ /* 0x001fe4000f8e00ff */
[----:B-1----:R-:W-:-:S07]  /*00d0*/  IMAD.U32 R5, RZ, RZ, UR5 ;  /* 0x00000005ff057e24 */ /* 0x002fce000f8e00ff */
[----:B------:R-:W-:-:S07]  /*00e0*/  LEPC R20, `(.L_x_1) ;  /* 0x000000001014794e */ /* 0x000fce0000000000 */
[----:B--2---:R-:W-:Y:S05]  /*00f0*/  CALL.ABS.NOINC R2 ;  /* 0x0000000002007343 */ /* 0x004fea0003c00000 */
.L_x_1:
[----:B------:R-:W-:Y:S05]  /*0100*/  EXIT ;  /* 0x000000000000794d */ /* 0x000fea0003800000 */
.L_x_2:
        /* <DEDUP_REMOVED lines=15> */
.L_x_4:


//--------------------- .nv.global.init           --------------------------
	.section	.nv.global.init,"aw",@progbits
.nv.global.init:
	.type		$str,@object
	.size		$str,(.L_0 - $str)
$str:
        /*0000*/ 	.byte	0x43, 0x55, 0x44, 0x41, 0x20, 0x57, 0x61, 0x72, 0x6d, 0x75, 0x70, 0x20, 0x44, 0x6f, 0x6e, 0x65
        /*0010*/ 	.byte	0x21, 0x0a, 0x00
.L_0:


//--------------------- .nv.shared.reserved.0     --------------------------
	.section	.nv.shared.reserved.0,"aw",@nobits
	.weak		__nv_reservedSMEM_offset_0_alias
	.size		__nv_reservedSMEM_offset_0_alias, 0, 64
	.other		__nv_reservedSMEM_offset_0_alias,@"STO_CUDA_RESERVED_SHARED STV_DEFAULT"
__nv_reservedSMEM_offset_0_alias:
	.zero		0
	.zero		64


//--------------------- .nv.constant0._Z21imageConversionKernelPhS_ii --------------------------
	.section	.nv.constant0._Z21imageConversionKernelPhS_ii,"a",@progbits
	.sectionflags	@""
	.align	4
.nv.constant0._Z21imageConversionKernelPhS_ii:
	.zero		920


//--------------------- .nv.constant0._Z12warmupKernelv --------------------------
	.section	.nv.constant0._Z12warmupKernelv,"a",@progbits
	.sectionflags	@""
	.align	4
.nv.constant0._Z12warmupKernelv:
	.zero		896


//--------------------- SYMBOLS --------------------------

	.type		.nv.reservedSmem.offset0,@object
	.size		.nv.reservedSmem.offset0,0x4
	.type		vprintf,@function
